	.headerflags	@"EF_CUDA_TEXMODE_UNIFIED EF_CUDA_64BIT_ADDRESS EF_CUDA_ACCELERATORS EF_CUDA_SM90 EF_CUDA_VIRTUAL_SM(EF_CUDA_SM90)"
	.elftype	@"ET_EXEC"


//--------------------- .nv.info                  --------------------------
	.section	.nv.info,"",@"SHT_CUDA_INFO"
	.align	4


	//----- nvinfo : EIATTR_REGCOUNT
	.align		4
        /*0000*/ 	.byte	0x04, 0x2f
        /*0002*/ 	.short	(.L_1 - .L_0)
	.align		4
.L_0:
        /*0004*/ 	.word	index@(triton_poi_fused_cat_58)
        /*0008*/ 	.word	0x00000012


	//----- nvinfo : EIATTR_MIN_STACK_SIZE
	.align		4
.L_1:
        /*000c*/ 	.byte	0x04, 0x12
        /*000e*/ 	.short	(.L_3 - .L_2)
	.align		4
.L_2:
        /*0010*/ 	.word	index@(triton_poi_fused_cat_58)
        /*0014*/ 	.word	0x00000000


	//----- nvinfo : EIATTR_FRAME_SIZE
	.align		4
.L_3:
        /*0018*/ 	.byte	0x04, 0x11
        /*001a*/ 	.short	(.L_5 - .L_4)
	.align		4
.L_4:
        /*001c*/ 	.word	index@(triton_poi_fused_cat_58)
        /*0020*/ 	.word	0x00000000


	//----- nvinfo : EIATTR_MIN_STACK_SIZE
	.align		4
.L_5:
        /*0024*/ 	.byte	0x04, 0x12
        /*0026*/ 	.short	(.L_7 - .L_6)
	.align		4
.L_6:
        /*0028*/ 	.word	index@(triton_poi_fused_cat_58)
        /*002c*/ 	.word	0x00000000
.L_7:


//--------------------- .nv.info.triton_poi_fused_cat_58 --------------------------
	.section	.nv.info.triton_poi_fused_cat_58,"",@"SHT_CUDA_INFO"
	.sectionflags	@""
	.align	4


	//----- nvinfo : EIATTR_CUDA_API_VERSION
	.align		4
        /*0000*/ 	.byte	0x04, 0x37
        /*0002*/ 	.short	(.L_9 - .L_8)
.L_8:
        /*0004*/ 	.word	0x0000007c


	//----- nvinfo : EIATTR_KPARAM_INFO
	.align		4
.L_9:
        /*0008*/ 	.byte	0x04, 0x17
        /*000a*/ 	.short	(.L_11 - .L_10)
.L_10:
        /*000c*/ 	.word	0x00000000
        /*0010*/ 	.short	0x0004
        /*0012*/ 	.short	0x0020
        /*0014*/ 	.byte	0x00, 0xf0, 0x11, 0x00


	//----- nvinfo : EIATTR_KPARAM_INFO
	.align		4
.L_11:
        /*0018*/ 	.byte	0x04, 0x17
        /*001a*/ 	.short	(.L_13 - .L_12)
.L_12:
        /*001c*/ 	.word	0x00000000
        /*0020*/ 	.short	0x0003
        /*0022*/ 	.short	0x0018
        /*0024*/ 	.byte	0x00, 0xf4, 0x21, 0x00


	//----- nvinfo : EIATTR_KPARAM_INFO
	.align		4
.L_13:
        /*0028*/ 	.byte	0x04, 0x17
        /*002a*/ 	.short	(.L_15 - .L_14)
.L_14:
        /*002c*/ 	.word	0x00000000
        /*0030*/ 	.short	0x0002
        /*0032*/ 	.short	0x0010
        /*0034*/ 	.byte	0x00, 0xf4, 0x21, 0x00


	//----- nvinfo : EIATTR_KPARAM_INFO
	.align		4
.L_15:
        /*0038*/ 	.byte	0x04, 0x17
        /*003a*/ 	.short	(.L_17 - .L_16)
.L_16:
        /*003c*/ 	.word	0x00000000
        /*0040*/ 	.short	0x0001
        /*0042*/ 	.short	0x0008
        /*0044*/ 	.byte	0x00, 0xf4, 0x21, 0x00


	//----- nvinfo : EIATTR_KPARAM_INFO
	.align		4
.L_17:
        /*0048*/ 	.byte	0x04, 0x17
        /*004a*/ 	.short	(.L_19 - .L_18)
.L_18:
        /*004c*/ 	.word	0x00000000
        /*0050*/ 	.short	0x0000
        /*0052*/ 	.short	0x0000
        /*0054*/ 	.byte	0x00, 0xf4, 0x21, 0x00


	//----- nvinfo : EIATTR_SPARSE_MMA_MASK
	.align		4
.L_19:
        /*0058*/ 	.byte	0x03, 0x50
        /*005a*/ 	.short	0x0000


	//----- nvinfo : EIATTR_MAXREG_COUNT
	.align		4
        /*005c*/ 	.byte	0x03, 0x1b
        /*005e*/ 	.short	0x00ff


	//----- nvinfo : EIATTR_EXIT_INSTR_OFFSETS
	.align		4
        /*0060*/ 	.byte	0x04, 0x1c
        /*0062*/ 	.short	(.L_21 - .L_20)


	//   ....[0]....
.L_20:
        /*0064*/ 	.word	0x000001c0


	//   ....[1]....
        /*0068*/ 	.word	0x000001e0


	//----- nvinfo : EIATTR_REQNTID
	.align		4
.L_21:
        /*006c*/ 	.byte	0x04, 0x10
        /*006e*/ 	.short	(.L_23 - .L_22)
.L_22:
        /*0070*/ 	.word	0x00000080
        /*0074*/ 	.word	0x00000001
        /*0078*/ 	.word	0x00000001


	//----- nvinfo : EIATTR_CBANK_PARAM_SIZE
	.align		4
.L_23:
        /*007c*/ 	.byte	0x03, 0x19
        /*007e*/ 	.short	0x0024


	//----- nvinfo : EIATTR_PARAM_CBANK
	.align		4
        /*0080*/ 	.byte	0x04, 0x0a
        /*0082*/ 	.short	(.L_25 - .L_24)
	.align		4
.L_24:
        /*0084*/ 	.word	index@(.nv.constant0.triton_poi_fused_cat_58)
        /*0088*/ 	.short	0x0210
        /*008a*/ 	.short	0x0024


	//----- nvinfo : EIATTR_SW_WAR
	.align		4
.L_25:
        /*008c*/ 	.byte	0x04, 0x36
        /*008e*/ 	.short	(.L_27 - .L_26)
.L_26:
        /*0090*/ 	.word	0x00000008
.L_27:


//--------------------- .nv.callgraph             --------------------------
	.section	.nv.callgraph,"",@"SHT_CUDA_CALLGRAPH"
	.align	4
	.sectionentsize	8
	.align		4
        /*0000*/ 	.word	0x00000000
	.align		4
        /*0004*/ 	.word	0xffffffff
	.align		4
        /*0008*/ 	.word	0x00000000
	.align		4
        /*000c*/ 	.word	0xfffffffe
	.align		4
        /*0010*/ 	.word	0x00000000
	.align		4
        /*0014*/ 	.word	0xfffffffd
	.align		4
        /*0018*/ 	.word	0x00000000
	.align		4
        /*001c*/ 	.word	0xfffffffc


//--------------------- .text.triton_poi_fused_cat_58 --------------------------
	.section	.text.triton_poi_fused_cat_58,"ax",@progbits
	.align	128
        .global         triton_poi_fused_cat_58
        .type           triton_poi_fused_cat_58,@function
        .size           triton_poi_fused_cat_58,(.L_x_1 - triton_poi_fused_cat_58)
        .other          triton_poi_fused_cat_58,@"STO_CUDA_ENTRY STV_DEFAULT"
triton_poi_fused_cat_58:
.text.triton_poi_fused_cat_58:
[----:B------:R-:W0:Y:S01]  /*0000*/  LDC R1, c[0x0][0x28] ;  /* 0x00000a00ff017b82 */ /* 0x000e220000000800 */
[----:B------:R-:W1:Y:S07]  /*0010*/  S2R R0, SR_TID.X ;  /* 0x0000000000007919 */ /* 0x000e6e0000002100 */
[----:B------:R-:W2:Y:S01]  /*0020*/  LDC.64 R4, c[0x0][0x210] ;  /* 0x00008400ff047b82 */ /* 0x000ea20000000a00 */
[----:B------:R-:W-:Y:S01]  /*0030*/  CS2R R2, SRZ ;  /* 0x0000000000027805 */ /* 0x000fe2000001ff00 */
[----:B------:R-:W-:Y:S01]  /*0040*/  ULDC.64 UR4, c[0x0][0x208] ;  /* 0x0000820000047ab9 */ /* 0x000fe20000000a00 */
[----:B------:R-:W3:Y:S05]  /*0050*/  S2R R13, SR_CTAID.X ;  /* 0x00000000000d7919 */ /* 0x000eea0000002500 */
[----:B------:R-:W4:Y:S08]  /*0060*/  LDC.64 R6, c[0x0][0x218] ;  /* 0x00008600ff067b82 */ /* 0x000f300000000a00 */
[----:B------:R-:W5:Y:S08]  /*0070*/  LDC.64 R8, c[0x0][0x220] ;  /* 0x00008800ff087b82 */ /* 0x000f700000000a00 */
[----:B------:R-:W4:Y:S01]  /*0080*/  LDC.64 R10, c[0x0][0x228] ;  /* 0x00008a00ff0a7b82 */ /* 0x000f220000000a00 */
[----:B-1----:R-:W-:-:S05]  /*0090*/  IMAD.SHL.U32 R0, R0, 0x2, RZ ;  /* 0x0000000200007824 */ /* 0x002fca00078e00ff */
[----:B------:R-:W-:-:S04]  /*00a0*/  LOP3.LUT R0, R0, 0xfe, RZ, 0xc0, !PT ;  /* 0x000000fe00007812 */ /* 0x000fc800078ec0ff */
[----:B---3--:R-:W-:-:S04]  /*00b0*/  LEA R13, R13, R0, 0x8 ;  /* 0x000000000d0d7211 */ /* 0x008fc800078e40ff */
[C---:B------:R-:W-:Y:S01]  /*00c0*/  ISETP.GE.AND P0, PT, R13.reuse, 0x800, PT ;  /* 0x000008000d00780c */ /* 0x040fe20003f06270 */
[----:B--2---:R-:W-:-:S12]  /*00d0*/  IMAD.WIDE R4, R13, 0x4, R4 ;  /* 0x000000040d047825 */ /* 0x004fd800078e0204 */
[----:B------:R4:W2:Y:S01]  /*00e0*/  @!P0 LDG.E.64 R2, desc[UR4][R4.64] ;  /* 0x0000000404028981 */ /* 0x0008a2000c1e1b00 */
[----:B------:R-:W-:-:S04]  /*00f0*/  SHF.R.S32.HI R0, RZ, 0x1f, R13 ;  /* 0x0000001fff007819 */ /* 0x000fc8000001140d */
[----:B------:R-:W-:-:S04]  /*0100*/  LEA.HI R0, R0, R13, RZ, 0x9 ;  /* 0x0000000d00007211 */ /* 0x000fc800078f48ff */
[----:B------:R-:W-:Y:S02]  /*0110*/  LOP3.LUT R12, R0, 0xfffffe00, RZ, 0xc0, !PT ;  /* 0xfffffe00000c7812 */ /* 0x000fe400078ec0ff */
[----:B------:R-:W-:-:S03]  /*0120*/  SHF.R.S32.HI R0, RZ, 0x9, R0 ;  /* 0x00000009ff007819 */ /* 0x000fc60000011400 */
[----:B------:R-:W-:-:S04]  /*0130*/  IMAD.IADD R13, R13, 0x1, -R12 ;  /* 0x000000010d0d7824 */ /* 0x000fc800078e0a0c */
[----:B------:R-:W-:-:S04]  /*0140*/  IMAD R13, R0, 0x3400, R13 ;  /* 0x00003400000d7824 */ /* 0x000fc800078e020d */
[----:B----4-:R-:W-:Y:S01]  /*0150*/  IMAD.WIDE R4, R13, 0x4, R6 ;  /* 0x000000040d047825 */ /* 0x010fe200078e0206 */
[----:B------:R-:W-:-:S05]  /*0160*/  IADD3 R15, R12, R13, RZ ;  /* 0x0000000d0c0f7210 */ /* 0x000fca0007ffe0ff */
[----:B-----5:R-:W-:-:S04]  /*0170*/  IMAD.WIDE R6, R15, 0x4, R8 ;  /* 0x000000040f067825 */ /* 0x020fc800078e0208 */
[----:B------:R-:W-:-:S04]  /*0180*/  IMAD.IADD R9, R12, 0x1, R15 ;  /* 0x000000010c097824 */ /* 0x000fc800078e020f */
[----:B0-----:R-:W-:Y:S01]  /*0190*/  IMAD.WIDE R8, R9, 0x4, R10 ;  /* 0x0000000409087825 */ /* 0x001fe200078e020a */
[----:B--2---:R0:W-:Y:S04]  /*01a0*/  @!P0 STG.E.64 desc[UR4][R4.64], R2 ;  /* 0x0000000204008986 */ /* 0x0041e8000c101b04 */
[----:B------:R0:W-:Y:S02]  /*01b0*/  @!P0 STG.E.64 desc[UR4][R6.64], R2 ;  /* 0x0000000206008986 */ /* 0x0001e4000c101b04 */
[----:B0-----:R-:W-:Y:S05]  /*01c0*/  @P0 EXIT ;  /* 0x000000000000094d */ /* 0x001fea0003800000 */
[----:B------:R-:W-:Y:S01]  /*01d0*/  STG.E.64 desc[UR4][R8.64], R2 ;  /* 0x0000000208007986 */ /* 0x000fe2000c101b04 */
[----:B------:R-:W-:Y:S05]  /*01e0*/  EXIT ;  /* 0x000000000000794d */ /* 0x000fea0003800000 */
.L_x_0:
[----:B------:R-:W-:-:S00]  /*01f0*/  BRA `(.L_x_0) ;  /* 0xfffffffc00fc7947 */ /* 0x000fc0000383ffff */
[----:B------:R-:W-:-:S00]  /*0200*/  NOP ;  /* 0x0000000000007918 */ /* 0x000fc00000000000 */
[----:B------:R-:W-:-:S00]  /*0210*/  NOP ;  /* 0x0000000000007918 */ /* 0x000fc00000000000 */
[----:B------:R-:W-:-:S00]  /*0220*/  NOP ;  /* 0x0000000000007918 */ /* 0x000fc00000000000 */
[----:B------:R-:W-:-:S00]  /*0230*/  NOP ;  /* 0x0000000000007918 */ /* 0x000fc00000000000 */
[----:B------:R-:W-:-:S00]  /*0240*/  NOP ;  /* 0x0000000000007918 */ /* 0x000fc00000000000 */
[----:B------:R-:W-:-:S00]  /*0250*/  NOP ;  /* 0x0000000000007918 */ /* 0x000fc00000000000 */
[----:B------:R-:W-:-:S00]  /*0260*/  NOP ;  /* 0x0000000000007918 */ /* 0x000fc00000000000 */
[----:B------:R-:W-:-:S00]  /*0270*/  NOP ;  /* 0x0000000000007918 */ /* 0x000fc00000000000 */
.L_x_1:


//--------------------- .nv.constant0.triton_poi_fused_cat_58 --------------------------
	.section	.nv.constant0.triton_poi_fused_cat_58,"a",@progbits
	.sectionflags	@""
	.align	4
.nv.constant0.triton_poi_fused_cat_58:
	.zero		564
